//
// Generated by NVIDIA NVVM Compiler
//
// Compiler Build ID: CL-36424714
// Cuda compilation tools, release 13.0, V13.0.88
// Based on NVVM 20.0.0
//

.version 9.0
.target sm_100
.address_size 64

	// .globl	_Z7dkernelv
.extern .func  (.param .b32 func_retval0) vprintf
(
	.param .b64 vprintf_param_0,
	.param .b64 vprintf_param_1
)
;
.global .align 1 .b8 $str[13] = {72, 101, 108, 108, 111, 32, 87, 111, 114, 108, 100, 10};

.visible .entry _Z7dkernelv()
{
	.reg .b32 	%r<3>;
	.reg .b64 	%rd<3>;

	mov.u64 	%rd1, $str;
	cvta.global.u64 	%rd2, %rd1;
	{ // callseq 0, 0
	.param .b64 param0;
	st.param.b64 	[param0], %rd2;
	.param .b64 param1;
	st.param.b64 	[param1], 0;
	.param .b32 retval0;
	call.uni (retval0), 
	vprintf, 
	(
	param0, 
	param1
	);
	ld.param.b32 	%r1, [retval0];
	} // callseq 0
	ret;

}


// ===== COMPILED SASS (sm_100) =====

	.target	sm_100

	.elftype	@"ET_EXEC"


//--------------------- .note.nv.tkinfo           --------------------------
	.section	.note.nv.tkinfo,"",@"SHT_NOTE"
	.sectionflags	@"SHF_NOTE_NV_TKINFO"
	.tkinfo
        /*0018*/ 	.word	0x00000002
        /*0030*/ 	.string	""
        /*0030*/ 	.string	"ptxas"
        /*0030*/ 	.string	"Cuda compilation tools, release 13.0, V13.0.88"
        /*0030*/ 	.string	"Build cuda_13.0.r13.0/compiler.36424714_0"
        /*0030*/ 	.string	"-arch sm_100 -m 64 "



//--------------------- .note.nv.cuinfo           --------------------------
	.section	.note.nv.cuinfo,"",@"SHT_NOTE"
	.sectionflags	@"SHF_NOTE_NV_CUINFO"
        /*0018*/ 	.short	0x0002
        /*001a*/ 	.short	0x0064
        /*001c*/ 	.short	0x0082
	.zero		2


//--------------------- .nv.info                  --------------------------
	.section	.nv.info,"",@"SHT_CUDA_INFO"
	.align	4


	//----- nvinfo : EIATTR_REGCOUNT
	.align		4
        /*0000*/ 	.byte	0x04, 0x2f
        /*0002*/ 	.short	(.L_2 - .L_1)
	.align		4
.L_1:
        /*0004*/ 	.word	index@(_Z7dkernelv)
        /*0008*/ 	.word	0x00000018


	//----- nvinfo : EIATTR_FRAME_SIZE
	.align		4
.L_2:
        /*000c*/ 	.byte	0x04, 0x11
        /*000e*/ 	.short	(.L_4 - .L_3)
	.align		4
.L_3:
        /*0010*/ 	.word	index@(_Z7dkernelv)
        /*0014*/ 	.word	0x00000000


	//----- nvinfo : EIATTR_MIN_STACK_SIZE
	.align		4
.L_4:
        /*0018*/ 	.byte	0x04, 0x12
        /*001a*/ 	.short	(.L_6 - .L_5)
	.align		4
.L_5:
        /*001c*/ 	.word	index@(_Z7dkernelv)
        /*0020*/ 	.word	0x00000000
.L_6:


//--------------------- .nv.compat                --------------------------
	.section	.nv.compat,"",@"SHT_CUDA_COMPAT_INFO"
	.align	4
        /*0000*/ 	.byte	0x02, 0x09, 0x00, 0x00, 0x02, 0x02, 0x01, 0x00, 0x02, 0x05, 0x05, 0x00, 0x03, 0x07, 0x01, 0x01
        /*0010*/ 	.byte	0x02, 0x03, 0x00, 0x00, 0x02, 0x06, 0x01, 0x00, 0x04, 0x0b, 0x08, 0x00, 0x09, 0x00, 0x00, 0x00
        /*0020*/ 	.byte	0x00, 0x00, 0x00, 0x00


//--------------------- .nv.info._Z7dkernelv      --------------------------
	.section	.nv.info._Z7dkernelv,"",@"SHT_CUDA_INFO"
	.sectionflags	@""
	.align	4


	//----- nvinfo : EIATTR_CUDA_API_VERSION
	.align		4
        /*0000*/ 	.byte	0x04, 0x37
        /*0002*/ 	.short	(.L_8 - .L_7)
.L_7:
        /*0004*/ 	.word	0x00000082


	//----- nvinfo : EIATTR_SPARSE_MMA_MASK
	.align		4
.L_8:
        /*0008*/ 	.byte	0x03, 0x50
        /*000a*/ 	.short	0x0000


	//----- nvinfo : EIATTR_MAXREG_COUNT
	.align		4
        /*000c*/ 	.byte	0x03, 0x1b
        /*000e*/ 	.short	0x00ff


	//----- nvinfo : EIATTR_EXTERNS
	.align		4
        /*0010*/ 	.byte	0x04, 0x0f
        /*0012*/ 	.short	(.L_10 - .L_9)


	//   ....[0]....
	.align		4
.L_9:
        /*0014*/ 	.word	index@(vprintf)


	//----- nvinfo : EIATTR_MERCURY_ISA_VERSION
	.align		4
.L_10:
        /*0018*/ 	.byte	0x03, 0x5f
        /*001a*/ 	.short	0x0101


	//----- nvinfo : EIATTR_VRC_CTA_INIT_COUNT
	.align		4
        /*001c*/ 	.byte	0x02, 0x4a
	.zero		1
	.zero		1


	//----- nvinfo : EIATTR_SYSCALL_OFFSETS
	.align		4
        /*0020*/ 	.byte	0x04, 0x46
        /*0022*/ 	.short	(.L_12 - .L_11)


	//   ....[0]....
.L_11:
        /*0024*/ 	.word	0x00000080


	//----- nvinfo : EIATTR_EXIT_INSTR_OFFSETS
	.align		4
.L_12:
        /*0028*/ 	.byte	0x04, 0x1c
        /*002a*/ 	.short	(.L_14 - .L_13)


	//   ....[0]....
.L_13:
        /*002c*/ 	.word	0x00000090


	//----- nvinfo : EIATTR_SW_WAR
	.align		4
.L_14:
        /*0030*/ 	.byte	0x04, 0x36
        /*0032*/ 	.short	(.L_16 - .L_15)
.L_15:
        /*0034*/ 	.word	0x00000008
.L_16:


//--------------------- .nv.callgraph             --------------------------
	.section	.nv.callgraph,"",@"SHT_CUDA_CALLGRAPH"
	.align	4
	.sectionentsize	8
	.align		4
        /*0000*/ 	.word	0x00000000
	.align		4
        /*0004*/ 	.word	0xffffffff
	.align		4
        /*0008*/ 	.word	index@(_Z7dkernelv)
	.align		4
        /*000c*/ 	.word	index@(vprintf)
	.align		4
        /*0010*/ 	.word	0x00000000
	.align		4
        /*0014*/ 	.word	0xfffffffe
	.align		4
        /*0018*/ 	.word	0x00000000
	.align		4
        /*001c*/ 	.word	0xfffffffd
	.align		4
        /*0020*/ 	.word	0x00000000
	.align		4
        /*0024*/ 	.word	0xfffffffc


//--------------------- .nv.constant4             --------------------------
	.section	.nv.constant4,"a",@progbits
	.align	8
	.align		8
.nv.constant4:
        /*0000*/ 	.dword	vprintf
	.align		8
        /*0008*/ 	.dword	$str


//--------------------- .text._Z7dkernelv         --------------------------
	.section	.text._Z7dkernelv,"ax",@progbits
	.align	128
        .global         _Z7dkernelv
        .type           _Z7dkernelv,@function
        .size           _Z7dkernelv,(.L_x_2 - _Z7dkernelv)
        .other          _Z7dkernelv,@"STO_CUDA_ENTRY STV_DEFAULT"
_Z7dkernelv:
.text._Z7dkernelv:
[----:B------:R-:W0:Y:S01]  /*0000*/  LDC R1, c[0x0][0x37c] ;  /* 0x0000df00ff017b82 */ /* 0x000e220000000800 */
[----:B------:R-:W-:Y:S01]  /*0010*/  MOV R0, 0x0 ;  /* 0x0000000000007802 */ /* 0x000fe20000000f00 */
[----:B------:R-:W1:Y:S01]  /*0020*/  LDCU.64 UR4, c[0x4][0x8] ;  /* 0x01000100ff0477ac */ /* 0x000e620008000a00 */
[----:B------:R-:W-:-:S05]  /*0030*/  CS2R R6, SRZ ;  /* 0x0000000000067805 */ /* 0x000fca000001ff00 */
[----:B------:R2:W3:Y:S01]  /*0040*/  LDC.64 R2, c[0x4][R0] ;  /* 0x0100000000027b82 */ /* 0x0004e20000000a00 */
[----:B-1----:R-:W-:Y:S02]  /*0050*/  IMAD.U32 R4, RZ, RZ, UR4 ;  /* 0x00000004ff047e24 */ /* 0x002fe4000f8e00ff */
[----:B--2---:R-:W-:-:S07]  /*0060*/  IMAD.U32 R5, RZ, RZ, UR5 ;  /* 0x00000005ff057e24 */ /* 0x004fce000f8e00ff */
[----:B------:R-:W-:-:S07]  /*0070*/  LEPC R20, `(.L_x_0) ;  /* 0x000000001014794e */ /* 0x000fce0000000000 */
[----:B0--3--:R-:W-:Y:S05]  /*0080*/  CALL.ABS.NOINC R2 ;  /* 0x0000000002007343 */ /* 0x009fea0003c00000 */
.L_x_0:
[----:B------:R-:W-:Y:S05]  /*0090*/  EXIT ;  /* 0x000000000000794d */ /* 0x000fea0003800000 */
.L_x_1:
[----:B------:R-:W-:-:S00]  /*00a0*/  BRA `(.L_x_1) ;  /* 0xfffffffc00fc7947 */ /* 0x000fc0000383ffff */
[----:B------:R-:W-:-:S00]  /*00b0*/  NOP ;  /* 0x0000000000007918 */ /* 0x000fc00000000000 */
        /* <DEDUP_REMOVED lines=12> */
.L_x_2:


//--------------------- .nv.global.init           --------------------------
	.section	.nv.global.init,"aw",@progbits
.nv.global.init:
	.type		$str,@object
	.size		$str,(.L_0 - $str)
$str:
        /*0000*/ 	.byte	0x48, 0x65, 0x6c, 0x6c, 0x6f, 0x20, 0x57, 0x6f, 0x72, 0x6c, 0x64, 0x0a, 0x00
.L_0:


//--------------------- .nv.shared.reserved.0     --------------------------
	.section	.nv.shared.reserved.0,"aw",@nobits
	.weak		__nv_reservedSMEM_offset_0_alias
	.size		__nv_reservedSMEM_offset_0_alias, 0, 64
	.other		__nv_reservedSMEM_offset_0_alias,@"STO_CUDA_RESERVED_SHARED STV_DEFAULT"
__nv_reservedSMEM_offset_0_alias:
	.zero		0
	.zero		64


//--------------------- .nv.constant0._Z7dkernelv --------------------------
	.section	.nv.constant0._Z7dkernelv,"a",@progbits
	.sectionflags	@""
	.align	4
.nv.constant0._Z7dkernelv:
	.zero		896


//--------------------- SYMBOLS --------------------------

	.type		.nv.reservedSmem.offset0,@object
	.size		.nv.reservedSmem.offset0,0x4
	.type		vprintf,@function
